//
// Generated by NVIDIA NVVM Compiler
//
// Compiler Build ID: CL-36424714
// Cuda compilation tools, release 13.0, V13.0.88
// Based on NVVM 20.0.0
//

.version 9.0
.target sm_100
.address_size 64

	// .globl	_Z12sumReductionPiS_i
.extern .shared .align 16 .b8 sdata[];

.visible .entry _Z12sumReductionPiS_i(
	.param .u64 .ptr .align 1 _Z12sumReductionPiS_i_param_0,
	.param .u64 .ptr .align 1 _Z12sumReductionPiS_i_param_1,
	.param .u32 _Z12sumReductionPiS_i_param_2
)
{
	.reg .pred 	%p<16>;
	.reg .b32 	%r<48>;
	.reg .b64 	%rd<9>;

	ld.param.u64 	%rd2, [_Z12sumReductionPiS_i_param_0];
	ld.param.u64 	%rd3, [_Z12sumReductionPiS_i_param_1];
	ld.param.u32 	%r13, [_Z12sumReductionPiS_i_param_2];
	mov.u32 	%r1, %ctaid.x;
	mov.u32 	%r2, %ntid.x;
	mov.u32 	%r3, %tid.x;
	mad.lo.s32 	%r45, %r1, %r2, %r3;
	setp.ge.u32 	%p1, %r45, %r13;
	mov.b32 	%r47, 0;
	@%p1 bra 	$L__BB0_3;
	mov.u32 	%r16, %nctaid.x;
	mul.lo.s32 	%r5, %r2, %r16;
	cvta.to.global.u64 	%rd1, %rd2;
	mov.b32 	%r47, 0;
$L__BB0_2:
	mul.wide.u32 	%rd4, %r45, 4;
	add.s64 	%rd5, %rd1, %rd4;
	ld.global.u32 	%r17, [%rd5];
	add.s32 	%r47, %r17, %r47;
	add.s32 	%r45, %r45, %r5;
	setp.lt.u32 	%p2, %r45, %r13;
	@%p2 bra 	$L__BB0_2;
$L__BB0_3:
	shfl.sync.down.b32	%r18|%p3, %r47, 16, 31, -1;
	add.s32 	%r19, %r18, %r47;
	shfl.sync.down.b32	%r20|%p4, %r19, 8, 31, -1;
	add.s32 	%r21, %r20, %r19;
	shfl.sync.down.b32	%r22|%p5, %r21, 4, 31, -1;
	add.s32 	%r23, %r22, %r21;
	shfl.sync.down.b32	%r24|%p6, %r23, 2, 31, -1;
	add.s32 	%r25, %r24, %r23;
	shfl.sync.down.b32	%r26|%p7, %r25, 1, 31, -1;
	add.s32 	%r11, %r26, %r25;
	and.b32  	%r27, %r3, 31;
	setp.ne.s32 	%p8, %r27, 0;
	@%p8 bra 	$L__BB0_5;
	shr.u32 	%r28, %r3, 3;
	mov.u32 	%r29, sdata;
	add.s32 	%r30, %r29, %r28;
	st.shared.u32 	[%r30], %r11;
$L__BB0_5:
	bar.sync 	0;
	shr.u32 	%r31, %r2, 5;
	setp.ge.u32 	%p9, %r3, %r31;
	@%p9 bra 	$L__BB0_8;
	shl.b32 	%r32, %r3, 2;
	mov.u32 	%r33, sdata;
	add.s32 	%r34, %r33, %r32;
	ld.shared.u32 	%r35, [%r34];
	shfl.sync.down.b32	%r36|%p10, %r35, 16, 31, -1;
	add.s32 	%r37, %r36, %r35;
	shfl.sync.down.b32	%r38|%p11, %r37, 8, 31, -1;
	add.s32 	%r39, %r38, %r37;
	shfl.sync.down.b32	%r40|%p12, %r39, 4, 31, -1;
	add.s32 	%r41, %r40, %r39;
	shfl.sync.down.b32	%r42|%p13, %r41, 2, 31, -1;
	add.s32 	%r43, %r42, %r41;
	shfl.sync.down.b32	%r44|%p14, %r43, 1, 31, -1;
	add.s32 	%r12, %r44, %r43;
	setp.ne.s32 	%p15, %r3, 0;
	@%p15 bra 	$L__BB0_8;
	cvta.to.global.u64 	%rd6, %rd3;
	mul.wide.u32 	%rd7, %r1, 4;
	add.s64 	%rd8, %rd6, %rd7;
	st.global.u32 	[%rd8], %r12;
$L__BB0_8:
	ret;

}


// ===== COMPILED SASS (sm_100) =====

	.target	sm_100

	.elftype	@"ET_EXEC"


//--------------------- .note.nv.tkinfo           --------------------------
	.section	.note.nv.tkinfo,"",@"SHT_NOTE"
	.sectionflags	@"SHF_NOTE_NV_TKINFO"
	.tkinfo
        /*0018*/ 	.word	0x00000002
        /*0030*/ 	.string	""
        /*0030*/ 	.string	"ptxas"
        /*0030*/ 	.string	"Cuda compilation tools, release 13.0, V13.0.88"
        /*0030*/ 	.string	"Build cuda_13.0.r13.0/compiler.36424714_0"
        /*0030*/ 	.string	"-arch sm_100 -m 64 "



//--------------------- .note.nv.cuinfo           --------------------------
	.section	.note.nv.cuinfo,"",@"SHT_NOTE"
	.sectionflags	@"SHF_NOTE_NV_CUINFO"
        /*0018*/ 	.short	0x0002
        /*001a*/ 	.short	0x0064
        /*001c*/ 	.short	0x0082
	.zero		2


//--------------------- .nv.info                  --------------------------
	.section	.nv.info,"",@"SHT_CUDA_INFO"
	.align	4


	//----- nvinfo : EIATTR_REGCOUNT
	.align		4
        /*0000*/ 	.byte	0x04, 0x2f
        /*0002*/ 	.short	(.L_1 - .L_0)
	.align		4
.L_0:
        /*0004*/ 	.word	index@(_Z12sumReductionPiS_i)
        /*0008*/ 	.word	0x0000000e


	//----- nvinfo : EIATTR_FRAME_SIZE
	.align		4
.L_1:
        /*000c*/ 	.byte	0x04, 0x11
        /*000e*/ 	.short	(.L_3 - .L_2)
	.align		4
.L_2:
        /*0010*/ 	.word	index@(_Z12sumReductionPiS_i)
        /*0014*/ 	.word	0x00000000


	//----- nvinfo : EIATTR_MIN_STACK_SIZE
	.align		4
.L_3:
        /*0018*/ 	.byte	0x04, 0x12
        /*001a*/ 	.short	(.L_5 - .L_4)
	.align		4
.L_4:
        /*001c*/ 	.word	index@(_Z12sumReductionPiS_i)
        /*0020*/ 	.word	0x00000000
.L_5:


//--------------------- .nv.compat                --------------------------
	.section	.nv.compat,"",@"SHT_CUDA_COMPAT_INFO"
	.align	4
        /*0000*/ 	.byte	0x02, 0x09, 0x00, 0x00, 0x02, 0x02, 0x01, 0x00, 0x02, 0x05, 0x05, 0x00, 0x03, 0x07, 0x01, 0x01
        /*0010*/ 	.byte	0x02, 0x03, 0x00, 0x00, 0x02, 0x06, 0x01, 0x00, 0x04, 0x0b, 0x08, 0x00, 0x09, 0x00, 0x00, 0x00
        /*0020*/ 	.byte	0x00, 0x00, 0x00, 0x00


//--------------------- .nv.info._Z12sumReductionPiS_i --------------------------
	.section	.nv.info._Z12sumReductionPiS_i,"",@"SHT_CUDA_INFO"
	.sectionflags	@""
	.align	4


	//----- nvinfo : EIATTR_CUDA_API_VERSION
	.align		4
        /*0000*/ 	.byte	0x04, 0x37
        /*0002*/ 	.short	(.L_7 - .L_6)
.L_6:
        /*0004*/ 	.word	0x00000082


	//----- nvinfo : EIATTR_KPARAM_INFO
	.align		4
.L_7:
        /*0008*/ 	.byte	0x04, 0x17
        /*000a*/ 	.short	(.L_9 - .L_8)
.L_8:
        /*000c*/ 	.word	0x00000000
        /*0010*/ 	.short	0x0002
        /*0012*/ 	.short	0x0010
        /*0014*/ 	.byte	0x00, 0xf0, 0x11, 0x00


	//----- nvinfo : EIATTR_KPARAM_INFO
	.align		4
.L_9:
        /*0018*/ 	.byte	0x04, 0x17
        /*001a*/ 	.short	(.L_11 - .L_10)
.L_10:
        /*001c*/ 	.word	0x00000000
        /*0020*/ 	.short	0x0001
        /*0022*/ 	.short	0x0008
        /*0024*/ 	.byte	0x00, 0xf5, 0x21, 0x00


	//----- nvinfo : EIATTR_KPARAM_INFO
	.align		4
.L_11:
        /*0028*/ 	.byte	0x04, 0x17
        /*002a*/ 	.short	(.L_13 - .L_12)
.L_12:
        /*002c*/ 	.word	0x00000000
        /*0030*/ 	.short	0x0000
        /*0032*/ 	.short	0x0000
        /*0034*/ 	.byte	0x00, 0xf5, 0x21, 0x00


	//----- nvinfo : EIATTR_SPARSE_MMA_MASK
	.align		4
.L_13:
        /*0038*/ 	.byte	0x03, 0x50
        /*003a*/ 	.short	0x0000


	//----- nvinfo : EIATTR_MAXREG_COUNT
	.align		4
        /*003c*/ 	.byte	0x03, 0x1b
        /*003e*/ 	.short	0x00ff


	//----- nvinfo : EIATTR_NUM_BARRIERS
	.align		4
        /*0040*/ 	.byte	0x02, 0x4c
        /*0042*/ 	.byte	0x01
	.zero		1


	//----- nvinfo : EIATTR_MERCURY_ISA_VERSION
	.align		4
        /*0044*/ 	.byte	0x03, 0x5f
        /*0046*/ 	.short	0x0101


	//----- nvinfo : EIATTR_COOP_GROUP_MASK_REGIDS
	.align		4
        /*0048*/ 	.byte	0x04, 0x29
        /*004a*/ 	.short	(.L_15 - .L_14)


	//   ....[0]....
.L_14:
        /*004c*/ 	.word	0xffffffff


	//   ....[1]....
        /*0050*/ 	.word	0xffffffff


	//   ....[2]....
        /*0054*/ 	.word	0xffffffff


	//   ....[3]....
        /*0058*/ 	.word	0xffffffff


	//   ....[4]....
        /*005c*/ 	.word	0xffffffff


	//   ....[5]....
        /*0060*/ 	.word	0xffffffff


	//   ....[6]....
        /*0064*/ 	.word	0xffffffff


	//   ....[7]....
        /*0068*/ 	.word	0xffffffff


	//   ....[8]....
        /*006c*/ 	.word	0xffffffff


	//   ....[9]....
        /*0070*/ 	.word	0xffffffff


	//----- nvinfo : EIATTR_COOP_GROUP_INSTR_OFFSETS
	.align		4
.L_15:
        /*0074*/ 	.byte	0x04, 0x28
        /*0076*/ 	.short	(.L_17 - .L_16)


	//   ....[0]....
.L_16:
        /*0078*/ 	.word	0x00000160


	//   ....[1]....
        /*007c*/ 	.word	0x000001d0


	//   ....[2]....
        /*0080*/ 	.word	0x00000210


	//   ....[3]....
        /*0084*/ 	.word	0x00000230


	//   ....[4]....
        /*0088*/ 	.word	0x00000250


	//   ....[5]....
        /*008c*/ 	.word	0x00000300


	//   ....[6]....
        /*0090*/ 	.word	0x00000320


	//   ....[7]....
        /*0094*/ 	.word	0x00000340


	//   ....[8]....
        /*0098*/ 	.word	0x00000360


	//   ....[9]....
        /*009c*/ 	.word	0x00000380


	//----- nvinfo : EIATTR_VRC_CTA_INIT_COUNT
	.align		4
.L_17:
        /*00a0*/ 	.byte	0x02, 0x4a
	.zero		1
	.zero		1


	//----- nvinfo : EIATTR_EXIT_INSTR_OFFSETS
	.align		4
        /*00a4*/ 	.byte	0x04, 0x1c
        /*00a6*/ 	.short	(.L_19 - .L_18)


	//   ....[0]....
.L_18:
        /*00a8*/ 	.word	0x00000290


	//   ....[1]....
        /*00ac*/ 	.word	0x00000390


	//   ....[2]....
        /*00b0*/ 	.word	0x000003e0


	//----- nvinfo : EIATTR_CRS_STACK_SIZE
	.align		4
.L_19:
        /*00b4*/ 	.byte	0x04, 0x1e
        /*00b6*/ 	.short	(.L_21 - .L_20)
.L_20:
        /*00b8*/ 	.word	0x00000000


	//----- nvinfo : EIATTR_CBANK_PARAM_SIZE
	.align		4
.L_21:
        /*00bc*/ 	.byte	0x03, 0x19
        /*00be*/ 	.short	0x0014


	//----- nvinfo : EIATTR_PARAM_CBANK
	.align		4
        /*00c0*/ 	.byte	0x04, 0x0a
        /*00c2*/ 	.short	(.L_23 - .L_22)
	.align		4
.L_22:
        /*00c4*/ 	.word	index@(.nv.constant0._Z12sumReductionPiS_i)
        /*00c8*/ 	.short	0x0380
        /*00ca*/ 	.short	0x0014


	//----- nvinfo : EIATTR_SW_WAR
	.align		4
.L_23:
        /*00cc*/ 	.byte	0x04, 0x36
        /*00ce*/ 	.short	(.L_25 - .L_24)
.L_24:
        /*00d0*/ 	.word	0x00000008
.L_25:


//--------------------- .nv.callgraph             --------------------------
	.section	.nv.callgraph,"",@"SHT_CUDA_CALLGRAPH"
	.align	4
	.sectionentsize	8
	.align		4
        /*0000*/ 	.word	0x00000000
	.align		4
        /*0004*/ 	.word	0xffffffff
	.align		4
        /*0008*/ 	.word	0x00000000
	.align		4
        /*000c*/ 	.word	0xfffffffe
	.align		4
        /*0010*/ 	.word	0x00000000
	.align		4
        /*0014*/ 	.word	0xfffffffd
	.align		4
        /*0018*/ 	.word	0x00000000
	.align		4
        /*001c*/ 	.word	0xfffffffc


//--------------------- .text._Z12sumReductionPiS_i --------------------------
	.section	.text._Z12sumReductionPiS_i,"ax",@progbits
	.align	128
        .global         _Z12sumReductionPiS_i
        .type           _Z12sumReductionPiS_i,@function
        .size           _Z12sumReductionPiS_i,(.L_x_4 - _Z12sumReductionPiS_i)
        .other          _Z12sumReductionPiS_i,@"STO_CUDA_ENTRY STV_DEFAULT"
_Z12sumReductionPiS_i:
.text._Z12sumReductionPiS_i:
[----:B------:R-:W-:Y:S01]  /*0000*/  LDC R1, c[0x0][0x37c] ;  /* 0x0000df00ff017b82 */ /* 0x000fe20000000800 */
[----:B------:R-:W0:Y:S01]  /*0010*/  S2R R0, SR_CTAID.X ;  /* 0x0000000000007919 */ /* 0x000e220000002500 */
[----:B------:R-:W0:Y:S01]  /*0020*/  LDCU UR5, c[0x0][0x360] ;  /* 0x00006c00ff0577ac */ /* 0x000e220008000800 */
[----:B------:R-:W-:Y:S01]  /*0030*/  BSSY.RECONVERGENT B0, `(.L_x_0) ;  /* 0x0000012000007945 */ /* 0x000fe20003800200 */
[----:B------:R-:W-:Y:S01]  /*0040*/  IMAD.MOV.U32 R8, RZ, RZ, RZ ;  /* 0x000000ffff087224 */ /* 0x000fe200078e00ff */
[----:B------:R-:W0:Y:S01]  /*0050*/  S2R R3, SR_TID.X ;  /* 0x0000000000037919 */ /* 0x000e220000002100 */
[----:B------:R-:W1:Y:S01]  /*0060*/  LDCU UR8, c[0x0][0x390] ;  /* 0x00007200ff0877ac */ /* 0x000e620008000800 */
[----:B------:R-:W2:Y:S01]  /*0070*/  LDCU.64 UR6, c[0x0][0x358] ;  /* 0x00006b00ff0677ac */ /* 0x000ea20008000a00 */
[----:B0-----:R-:W-:-:S05]  /*0080*/  IMAD R2, R0, UR5, R3 ;  /* 0x0000000500027c24 */ /* 0x001fca000f8e0203 */
[----:B-1----:R-:W-:-:S13]  /*0090*/  ISETP.GE.U32.AND P0, PT, R2, UR8, PT ;  /* 0x0000000802007c0c */ /* 0x002fda000bf06070 */
[----:B--2---:R-:W-:Y:S05]  /*00a0*/  @P0 BRA `(.L_x_1) ;  /* 0x0000000000280947 */ /* 0x004fea0003800000 */
[----:B------:R-:W0:Y:S01]  /*00b0*/  LDC R9, c[0x0][0x370] ;  /* 0x0000dc00ff097b82 */ /* 0x000e220000000800 */
[----:B------:R-:W-:-:S07]  /*00c0*/  IMAD.MOV.U32 R8, RZ, RZ, RZ ;  /* 0x000000ffff087224 */ /* 0x000fce00078e00ff */
[----:B------:R-:W1:Y:S01]  /*00d0*/  LDC.64 R6, c[0x0][0x380] ;  /* 0x0000e000ff067b82 */ /* 0x000e620000000a00 */
[----:B0-----:R-:W-:-:S07]  /*00e0*/  IMAD R9, R9, UR5, RZ ;  /* 0x0000000509097c24 */ /* 0x001fce000f8e02ff */
.L_x_2:
[----:B-1----:R-:W-:-:S06]  /*00f0*/  IMAD.WIDE.U32 R4, R2, 0x4, R6 ;  /* 0x0000000402047825 */ /* 0x002fcc00078e0006 */
[----:B------:R-:W2:Y:S01]  /*0100*/  LDG.E R5, desc[UR6][R4.64] ;  /* 0x0000000604057981 */ /* 0x000ea2000c1e1900 */
[----:B------:R-:W-:-:S04]  /*0110*/  IADD3 R2, PT, PT, R9, R2, RZ ;  /* 0x0000000209027210 */ /* 0x000fc80007ffe0ff */
[----:B------:R-:W-:Y:S01]  /*0120*/  ISETP.GE.U32.AND P0, PT, R2, UR8, PT ;  /* 0x0000000802007c0c */ /* 0x000fe2000bf06070 */
[----:B--2---:R-:W-:-:S12]  /*0130*/  IMAD.IADD R8, R5, 0x1, R8 ;  /* 0x0000000105087824 */ /* 0x004fd800078e0208 */
[----:B------:R-:W-:Y:S05]  /*0140*/  @!P0 BRA `(.L_x_2) ;  /* 0xfffffffc00e88947 */ /* 0x000fea000383ffff */
.L_x_1:
[----:B------:R-:W-:Y:S05]  /*0150*/  BSYNC.RECONVERGENT B0 ;  /* 0x0000000000007941 */ /* 0x000fea0003800200 */
.L_x_0:
[----:B------:R-:W0:Y:S01]  /*0160*/  SHFL.DOWN PT, R5, R8, 0x10, 0x1f ;  /* 0x0a001f0008057f89 */ /* 0x000e2200000e0000 */
[----:B------:R-:W-:Y:S01]  /*0170*/  LOP3.LUT P0, RZ, R3, 0x1f, RZ, 0xc0, !PT ;  /* 0x0000001f03ff7812 */ /* 0x000fe2000780c0ff */
[----:B------:R-:W-:-:S06]  /*0180*/  USHF.R.U32.HI UR4, URZ, 0x5, UR5 ;  /* 0x00000005ff047899 */ /* 0x000fcc0008011605 */
[----:B------:R-:W-:-:S06]  /*0190*/  ISETP.GE.U32.AND P1, PT, R3, UR4, PT ;  /* 0x0000000403007c0c */ /* 0x000fcc000bf26070 */
[----:B------:R-:W1:Y:S01]  /*01a0*/  @!P0 S2R R11, SR_CgaCtaId ;  /* 0x00000000000b8919 */ /* 0x000e620000008800 */
[----:B------:R-:W-:Y:S01]  /*01b0*/  @!P0 MOV R6, 0x400 ;  /* 0x0000040000068802 */ /* 0x000fe20000000f00 */
[----:B0-----:R-:W-:-:S05]  /*01c0*/  IMAD.IADD R5, R5, 0x1, R8 ;  /* 0x0000000105057824 */ /* 0x001fca00078e0208 */
[----:B------:R-:W0:Y:S01]  /*01d0*/  SHFL.DOWN PT, R2, R5, 0x8, 0x1f ;  /* 0x09001f0005027f89 */ /* 0x000e2200000e0000 */
[----:B-1----:R-:W-:-:S04]  /*01e0*/  @!P0 LEA R6, R11, R6, 0x18 ;  /* 0x000000060b068211 */ /* 0x002fc800078ec0ff */
[----:B------:R-:W-:Y:S02]  /*01f0*/  @!P0 LEA.HI R6, R3, R6, RZ, 0x1d ;  /* 0x0000000603068211 */ /* 0x000fe400078fe8ff */
[----:B0-----:R-:W-:-:S05]  /*0200*/  IADD3 R2, PT, PT, R5, R2, RZ ;  /* 0x0000000205027210 */ /* 0x001fca0007ffe0ff */
[----:B------:R-:W0:Y:S02]  /*0210*/  SHFL.DOWN PT, R7, R2, 0x4, 0x1f ;  /* 0x08801f0002077f89 */ /* 0x000e2400000e0000 */
[----:B0-----:R-:W-:-:S05]  /*0220*/  IMAD.IADD R7, R2, 0x1, R7 ;  /* 0x0000000102077824 */ /* 0x001fca00078e0207 */
[----:B------:R-:W0:Y:S02]  /*0230*/  SHFL.DOWN PT, R4, R7, 0x2, 0x1f ;  /* 0x08401f0007047f89 */ /* 0x000e2400000e0000 */
[----:B0-----:R-:W-:-:S05]  /*0240*/  IADD3 R4, PT, PT, R7, R4, RZ ;  /* 0x0000000407047210 */ /* 0x001fca0007ffe0ff */
[----:B------:R-:W0:Y:S02]  /*0250*/  SHFL.DOWN PT, R9, R4, 0x1, 0x1f ;  /* 0x08201f0004097f89 */ /* 0x000e2400000e0000 */
[----:B0-----:R-:W-:-:S05]  /*0260*/  IMAD.IADD R9, R4, 0x1, R9 ;  /* 0x0000000104097824 */ /* 0x001fca00078e0209 */
[----:B------:R0:W-:Y:S01]  /*0270*/  @!P0 STS [R6], R9 ;  /* 0x0000000906008388 */ /* 0x0001e20000000800 */
[----:B------:R-:W-:Y:S06]  /*0280*/  BAR.SYNC.DEFER_BLOCKING 0x0 ;  /* 0x0000000000007b1d */ /* 0x000fec0000010000 */
[----:B------:R-:W-:Y:S05]  /*0290*/  @P1 EXIT ;  /* 0x000000000000194d */ /* 0x000fea0003800000 */
[----:B------:R-:W1:Y:S01]  /*02a0*/  S2UR UR5, SR_CgaCtaId ;  /* 0x00000000000579c3 */ /* 0x000e620000008800 */
[----:B------:R-:W-:Y:S01]  /*02b0*/  UMOV UR4, 0x400 ;  /* 0x0000040000047882 */ /* 0x000fe20000000000 */
[----:B------:R-:W-:Y:S01]  /*02c0*/  ISETP.NE.AND P0, PT, R3, RZ, PT ;  /* 0x000000ff0300720c */ /* 0x000fe20003f05270 */
[----:B-1----:R-:W-:-:S06]  /*02d0*/  ULEA UR4, UR5, UR4, 0x18 ;  /* 0x0000000405047291 */ /* 0x002fcc000f8ec0ff */
[----:B------:R-:W-:-:S06]  /*02e0*/  LEA R2, R3, UR4, 0x2 ;  /* 0x0000000403027c11 */ /* 0x000fcc000f8e10ff */
[----:B------:R-:W1:Y:S04]  /*02f0*/  LDS R2, [R2] ;  /* 0x0000000002027984 */ /* 0x000e680000000800 */
[----:B-1----:R-:W1:Y:S02]  /*0300*/  SHFL.DOWN PT, R5, R2, 0x10, 0x1f ;  /* 0x0a001f0002057f89 */ /* 0x002e6400000e0000 */
[----:B-1----:R-:W-:-:S05]  /*0310*/  IADD3 R5, PT, PT, R2, R5, RZ ;  /* 0x0000000502057210 */ /* 0x002fca0007ffe0ff */
[----:B------:R-:W1:Y:S02]  /*0320*/  SHFL.DOWN PT, R4, R5, 0x8, 0x1f ;  /* 0x09001f0005047f89 */ /* 0x000e6400000e0000 */
[----:B-1----:R-:W-:-:S05]  /*0330*/  IMAD.IADD R4, R5, 0x1, R4 ;  /* 0x0000000105047824 */ /* 0x002fca00078e0204 */
[----:B------:R-:W1:Y:S02]  /*0340*/  SHFL.DOWN PT, R7, R4, 0x4, 0x1f ;  /* 0x08801f0004077f89 */ /* 0x000e6400000e0000 */
[----:B-1----:R-:W-:-:S05]  /*0350*/  IADD3 R7, PT, PT, R4, R7, RZ ;  /* 0x0000000704077210 */ /* 0x002fca0007ffe0ff */
[----:B0-----:R-:W0:Y:S02]  /*0360*/  SHFL.DOWN PT, R6, R7, 0x2, 0x1f ;  /* 0x08401f0007067f89 */ /* 0x001e2400000e0000 */
[----:B0-----:R-:W-:-:S05]  /*0370*/  IMAD.IADD R6, R7, 0x1, R6 ;  /* 0x0000000107067824 */ /* 0x001fca00078e0206 */
[----:B------:R0:W1:Y:S01]  /*0380*/  SHFL.DOWN PT, R9, R6, 0x1, 0x1f ;  /* 0x08201f0006097f89 */ /* 0x00006200000e0000 */
[----:B------:R-:W-:Y:S05]  /*0390*/  @P0 EXIT ;  /* 0x000000000000094d */ /* 0x000fea0003800000 */
[----:B------:R-:W2:Y:S01]  /*03a0*/  LDC.64 R2, c[0x0][0x388] ;  /* 0x0000e200ff027b82 */ /* 0x000ea20000000a00 */
[----:B-1----:R-:W-:Y:S01]  /*03b0*/  IADD3 R9, PT, PT, R6, R9, RZ ;  /* 0x0000000906097210 */ /* 0x002fe20007ffe0ff */
[----:B--2---:R-:W-:-:S05]  /*03c0*/  IMAD.WIDE.U32 R2, R0, 0x4, R2 ;  /* 0x0000000400027825 */ /* 0x004fca00078e0002 */
[----:B------:R-:W-:Y:S01]  /*03d0*/  STG.E desc[UR6][R2.64], R9 ;  /* 0x0000000902007986 */ /* 0x000fe2000c101906 */
[----:B------:R-:W-:Y:S05]  /*03e0*/  EXIT ;  /* 0x000000000000794d */ /* 0x000fea0003800000 */
.L_x_3:
[----:B------:R-:W-:-:S00]  /*03f0*/  BRA `(.L_x_3) ;  /* 0xfffffffc00fc7947 */ /* 0x000fc0000383ffff */
[----:B------:R-:W-:-:S00]  /*0400*/  NOP ;  /* 0x0000000000007918 */ /* 0x000fc00000000000 */
[----:B------:R-:W-:-:S00]  /*0410*/  NOP ;  /* 0x0000000000007918 */ /* 0x000fc00000000000 */
[----:B------:R-:W-:-:S00]  /*0420*/  NOP ;  /* 0x0000000000007918 */ /* 0x000fc00000000000 */
[----:B------:R-:W-:-:S00]  /*0430*/  NOP ;  /* 0x0000000000007918 */ /* 0x000fc00000000000 */
[----:B------:R-:W-:-:S00]  /*0440*/  NOP ;  /* 0x0000000000007918 */ /* 0x000fc00000000000 */
[----:B------:R-:W-:-:S00]  /*0450*/  NOP ;  /* 0x0000000000007918 */ /* 0x000fc00000000000 */
[----:B------:R-:W-:-:S00]  /*0460*/  NOP ;  /* 0x0000000000007918 */ /* 0x000fc00000000000 */
[----:B------:R-:W-:-:S00]  /*0470*/  NOP ;  /* 0x0000000000007918 */ /* 0x000fc00000000000 */
.L_x_4:


//--------------------- .nv.shared._Z12sumReductionPiS_i --------------------------
	.section	.nv.shared._Z12sumReductionPiS_i,"aw",@nobits
	.sectionflags	@""
	.align	16
	.zero		1024


//--------------------- .nv.shared.reserved.0     --------------------------
	.section	.nv.shared.reserved.0,"aw",@nobits
	.weak		__nv_reservedSMEM_offset_0_alias
	.size		__nv_reservedSMEM_offset_0_alias, 0, 64
	.other		__nv_reservedSMEM_offset_0_alias,@"STO_CUDA_RESERVED_SHARED STV_DEFAULT"
__nv_reservedSMEM_offset_0_alias:
	.zero		0
	.zero		64


//--------------------- .nv.constant0._Z12sumReductionPiS_i --------------------------
	.section	.nv.constant0._Z12sumReductionPiS_i,"a",@progbits
	.sectionflags	@""
	.align	4
.nv.constant0._Z12sumReductionPiS_i:
	.zero		916


//--------------------- SYMBOLS --------------------------

	.type		.nv.reservedSmem.offset0,@object
	.size		.nv.reservedSmem.offset0,0x4
	.type		.nv.reservedSmem.cap,@object
	.size		.nv.reservedSmem.cap,0x4
